//
// Generated by NVIDIA NVVM Compiler
//
// Compiler Build ID: CL-36424714
// Cuda compilation tools, release 13.0, V13.0.88
// Based on NVVM 20.0.0
//

.version 9.0
.target sm_100
.address_size 64

	// .globl	_Z12hello_kernelv
.extern .func  (.param .b32 func_retval0) vprintf
(
	.param .b64 vprintf_param_0,
	.param .b64 vprintf_param_1
)
;
.global .align 1 .b8 $str[22] = {72, 101, 108, 108, 111, 32, 102, 114, 111, 109, 32, 116, 104, 114, 101, 97, 100, 32, 37, 100, 10};

.visible .entry _Z12hello_kernelv()
{
	.local .align 8 .b8 	__local_depot0[8];
	.reg .b64 	%SP;
	.reg .b64 	%SPL;
	.reg .b32 	%r<7>;
	.reg .b64 	%rd<5>;

	mov.u64 	%SPL, __local_depot0;
	cvta.local.u64 	%SP, %SPL;
	add.u64 	%rd1, %SP, 0;
	add.u64 	%rd2, %SPL, 0;
	mov.u32 	%r1, %ntid.x;
	mov.u32 	%r2, %ctaid.x;
	mov.u32 	%r3, %tid.x;
	mad.lo.s32 	%r4, %r1, %r2, %r3;
	st.local.u32 	[%rd2], %r4;
	mov.u64 	%rd3, $str;
	cvta.global.u64 	%rd4, %rd3;
	{ // callseq 0, 0
	.param .b64 param0;
	st.param.b64 	[param0], %rd4;
	.param .b64 param1;
	st.param.b64 	[param1], %rd1;
	.param .b32 retval0;
	call.uni (retval0), 
	vprintf, 
	(
	param0, 
	param1
	);
	ld.param.b32 	%r5, [retval0];
	} // callseq 0
	ret;

}


// ===== COMPILED SASS (sm_100) =====

	.target	sm_100

	.elftype	@"ET_EXEC"


//--------------------- .note.nv.tkinfo           --------------------------
	.section	.note.nv.tkinfo,"",@"SHT_NOTE"
	.sectionflags	@"SHF_NOTE_NV_TKINFO"
	.tkinfo
        /*0018*/ 	.word	0x00000002
        /*0030*/ 	.string	""
        /*0030*/ 	.string	"ptxas"
        /*0030*/ 	.string	"Cuda compilation tools, release 13.0, V13.0.88"
        /*0030*/ 	.string	"Build cuda_13.0.r13.0/compiler.36424714_0"
        /*0030*/ 	.string	"-arch sm_100 -m 64 "



//--------------------- .note.nv.cuinfo           --------------------------
	.section	.note.nv.cuinfo,"",@"SHT_NOTE"
	.sectionflags	@"SHF_NOTE_NV_CUINFO"
        /*0018*/ 	.short	0x0002
        /*001a*/ 	.short	0x0064
        /*001c*/ 	.short	0x0082
	.zero		2


//--------------------- .nv.info                  --------------------------
	.section	.nv.info,"",@"SHT_CUDA_INFO"
	.align	4


	//----- nvinfo : EIATTR_REGCOUNT
	.align		4
        /*0000*/ 	.byte	0x04, 0x2f
        /*0002*/ 	.short	(.L_2 - .L_1)
	.align		4
.L_1:
        /*0004*/ 	.word	index@(_Z12hello_kernelv)
        /*0008*/ 	.word	0x00000018


	//----- nvinfo : EIATTR_FRAME_SIZE
	.align		4
.L_2:
        /*000c*/ 	.byte	0x04, 0x11
        /*000e*/ 	.short	(.L_4 - .L_3)
	.align		4
.L_3:
        /*0010*/ 	.word	index@(_Z12hello_kernelv)
        /*0014*/ 	.word	0x00000008


	//----- nvinfo : EIATTR_MIN_STACK_SIZE
	.align		4
.L_4:
        /*0018*/ 	.byte	0x04, 0x12
        /*001a*/ 	.short	(.L_6 - .L_5)
	.align		4
.L_5:
        /*001c*/ 	.word	index@(_Z12hello_kernelv)
        /*0020*/ 	.word	0x00000008
.L_6:


//--------------------- .nv.compat                --------------------------
	.section	.nv.compat,"",@"SHT_CUDA_COMPAT_INFO"
	.align	4
        /*0000*/ 	.byte	0x02, 0x09, 0x00, 0x00, 0x02, 0x02, 0x01, 0x00, 0x02, 0x05, 0x05, 0x00, 0x03, 0x07, 0x01, 0x01
        /*0010*/ 	.byte	0x02, 0x03, 0x00, 0x00, 0x02, 0x06, 0x01, 0x00, 0x04, 0x0b, 0x08, 0x00, 0x09, 0x00, 0x00, 0x00
        /*0020*/ 	.byte	0x00, 0x00, 0x00, 0x00


//--------------------- .nv.info._Z12hello_kernelv --------------------------
	.section	.nv.info._Z12hello_kernelv,"",@"SHT_CUDA_INFO"
	.sectionflags	@""
	.align	4


	//----- nvinfo : EIATTR_CUDA_API_VERSION
	.align		4
        /*0000*/ 	.byte	0x04, 0x37
        /*0002*/ 	.short	(.L_8 - .L_7)
.L_7:
        /*0004*/ 	.word	0x00000082


	//----- nvinfo : EIATTR_SPARSE_MMA_MASK
	.align		4
.L_8:
        /*0008*/ 	.byte	0x03, 0x50
        /*000a*/ 	.short	0x0000


	//----- nvinfo : EIATTR_MAXREG_COUNT
	.align		4
        /*000c*/ 	.byte	0x03, 0x1b
        /*000e*/ 	.short	0x00ff


	//----- nvinfo : EIATTR_EXTERNS
	.align		4
        /*0010*/ 	.byte	0x04, 0x0f
        /*0012*/ 	.short	(.L_10 - .L_9)


	//   ....[0]....
	.align		4
.L_9:
        /*0014*/ 	.word	index@(vprintf)


	//----- nvinfo : EIATTR_MERCURY_ISA_VERSION
	.align		4
.L_10:
        /*0018*/ 	.byte	0x03, 0x5f
        /*001a*/ 	.short	0x0101


	//----- nvinfo : EIATTR_VRC_CTA_INIT_COUNT
	.align		4
        /*001c*/ 	.byte	0x02, 0x4a
	.zero		1
	.zero		1


	//----- nvinfo : EIATTR_SYSCALL_OFFSETS
	.align		4
        /*0020*/ 	.byte	0x04, 0x46
        /*0022*/ 	.short	(.L_12 - .L_11)


	//   ....[0]....
.L_11:
        /*0024*/ 	.word	0x00000110


	//----- nvinfo : EIATTR_EXIT_INSTR_OFFSETS
	.align		4
.L_12:
        /*0028*/ 	.byte	0x04, 0x1c
        /*002a*/ 	.short	(.L_14 - .L_13)


	//   ....[0]....
.L_13:
        /*002c*/ 	.word	0x00000120


	//----- nvinfo : EIATTR_SW_WAR
	.align		4
.L_14:
        /*0030*/ 	.byte	0x04, 0x36
        /*0032*/ 	.short	(.L_16 - .L_15)
.L_15:
        /*0034*/ 	.word	0x00000008
.L_16:


//--------------------- .nv.callgraph             --------------------------
	.section	.nv.callgraph,"",@"SHT_CUDA_CALLGRAPH"
	.align	4
	.sectionentsize	8
	.align		4
        /*0000*/ 	.word	0x00000000
	.align		4
        /*0004*/ 	.word	0xffffffff
	.align		4
        /*0008*/ 	.word	index@(_Z12hello_kernelv)
	.align		4
        /*000c*/ 	.word	index@(vprintf)
	.align		4
        /*0010*/ 	.word	0x00000000
	.align		4
        /*0014*/ 	.word	0xfffffffe
	.align		4
        /*0018*/ 	.word	0x00000000
	.align		4
        /*001c*/ 	.word	0xfffffffd
	.align		4
        /*0020*/ 	.word	0x00000000
	.align		4
        /*0024*/ 	.word	0xfffffffc


//--------------------- .nv.constant4             --------------------------
	.section	.nv.constant4,"a",@progbits
	.align	8
	.align		8
.nv.constant4:
        /*0000*/ 	.dword	vprintf
	.align		8
        /*0008*/ 	.dword	$str


//--------------------- .text._Z12hello_kernelv   --------------------------
	.section	.text._Z12hello_kernelv,"ax",@progbits
	.align	128
        .global         _Z12hello_kernelv
        .type           _Z12hello_kernelv,@function
        .size           _Z12hello_kernelv,(.L_x_2 - _Z12hello_kernelv)
        .other          _Z12hello_kernelv,@"STO_CUDA_ENTRY STV_DEFAULT"
_Z12hello_kernelv:
.text._Z12hello_kernelv:
[----:B------:R-:W0:Y:S01]  /*0000*/  LDC R1, c[0x0][0x37c] ;  /* 0x0000df00ff017b82 */ /* 0x000e220000000800 */
[----:B------:R-:W1:Y:S01]  /*0010*/  S2R R0, SR_CTAID.X ;  /* 0x0000000000007919 */ /* 0x000e620000002500 */
[----:B------:R-:W2:Y:S01]  /*0020*/  LDCU UR5, c[0x0][0x2fc] ;  /* 0x00005f80ff0577ac */ /* 0x000ea20008000800 */
[----:B------:R-:W-:Y:S01]  /*0030*/  MOV R2, 0x0 ;  /* 0x0000000000027802 */ /* 0x000fe20000000f00 */
[----:B0-----:R-:W-:Y:S01]  /*0040*/  VIADD R1, R1, 0xfffffff8 ;  /* 0xfffffff801017836 */ /* 0x001fe20000000000 */
[----:B------:R-:W1:Y:S01]  /*0050*/  S2R R3, SR_TID.X ;  /* 0x0000000000037919 */ /* 0x000e620000002100 */
[----:B------:R-:W1:Y:S01]  /*0060*/  LDCU UR6, c[0x0][0x360] ;  /* 0x00006c00ff0677ac */ /* 0x000e620008000800 */
[----:B------:R-:W0:Y:S02]  /*0070*/  LDCU UR4, c[0x0][0x2f8] ;  /* 0x00005f00ff0477ac */ /* 0x000e240008000800 */
[----:B0-----:R-:W-:-:S05]  /*0080*/  IADD3 R6, P0, PT, R1, UR4, RZ ;  /* 0x0000000401067c10 */ /* 0x001fca000ff1e0ff */
[----:B--2---:R-:W-:Y:S02]  /*0090*/  IMAD.X R7, RZ, RZ, UR5, P0 ;  /* 0x00000005ff077e24 */ /* 0x004fe400080e06ff */
[----:B-1----:R-:W-:Y:S01]  /*00a0*/  IMAD R0, R0, UR6, R3 ;  /* 0x0000000600007c24 */ /* 0x002fe2000f8e0203 */
[----:B------:R-:W0:Y:S01]  /*00b0*/  LDCU.64 UR6, c[0x4][0x8] ;  /* 0x01000100ff0677ac */ /* 0x000e220008000a00 */
[----:B------:R-:W1:Y:S03]  /*00c0*/  LDC.64 R2, c[0x4][R2] ;  /* 0x0100000002027b82 */ /* 0x000e660000000a00 */
[----:B------:R2:W-:Y:S01]  /*00d0*/  STL [R1], R0 ;  /* 0x0000000001007387 */ /* 0x0005e20000100800 */
[----:B0-----:R-:W-:Y:S01]  /*00e0*/  IMAD.U32 R4, RZ, RZ, UR6 ;  /* 0x00000006ff047e24 */ /* 0x001fe2000f8e00ff */
[----:B--2---:R-:W-:-:S07]  /*00f0*/  MOV R5, UR7 ;  /* 0x0000000700057c02 */ /* 0x004fce0008000f00 */
[----:B------:R-:W-:-:S07]  /*0100*/  LEPC R20, `(.L_x_0) ;  /* 0x000000001014794e */ /* 0x000fce0000000000 */
[----:B-1----:R-:W-:Y:S05]  /*0110*/  CALL.ABS.NOINC R2 ;  /* 0x0000000002007343 */ /* 0x002fea0003c00000 */
.L_x_0:
[----:B------:R-:W-:Y:S05]  /*0120*/  EXIT ;  /* 0x000000000000794d */ /* 0x000fea0003800000 */
.L_x_1:
[----:B------:R-:W-:-:S00]  /*0130*/  BRA `(.L_x_1) ;  /* 0xfffffffc00fc7947 */ /* 0x000fc0000383ffff */
[----:B------:R-:W-:-:S00]  /*0140*/  NOP ;  /* 0x0000000000007918 */ /* 0x000fc00000000000 */
        /* <DEDUP_REMOVED lines=11> */
.L_x_2:


//--------------------- .nv.global.init           --------------------------
	.section	.nv.global.init,"aw",@progbits
.nv.global.init:
	.type		$str,@object
	.size		$str,(.L_0 - $str)
$str:
        /*0000*/ 	.byte	0x48, 0x65, 0x6c, 0x6c, 0x6f, 0x20, 0x66, 0x72, 0x6f, 0x6d, 0x20, 0x74, 0x68, 0x72, 0x65, 0x61
        /*0010*/ 	.byte	0x64, 0x20, 0x25, 0x64, 0x0a, 0x00
.L_0:


//--------------------- .nv.shared.reserved.0     --------------------------
	.section	.nv.shared.reserved.0,"aw",@nobits
	.weak		__nv_reservedSMEM_offset_0_alias
	.size		__nv_reservedSMEM_offset_0_alias, 0, 64
	.other		__nv_reservedSMEM_offset_0_alias,@"STO_CUDA_RESERVED_SHARED STV_DEFAULT"
__nv_reservedSMEM_offset_0_alias:
	.zero		0
	.zero		64


//--------------------- .nv.constant0._Z12hello_kernelv --------------------------
	.section	.nv.constant0._Z12hello_kernelv,"a",@progbits
	.sectionflags	@""
	.align	4
.nv.constant0._Z12hello_kernelv:
	.zero		896


//--------------------- SYMBOLS --------------------------

	.type		.nv.reservedSmem.offset0,@object
	.size		.nv.reservedSmem.offset0,0x4
	.type		vprintf,@function
